	.headerflags	@"EF_CUDA_TEXMODE_UNIFIED EF_CUDA_64BIT_ADDRESS EF_CUDA_ACCELERATORS EF_CUDA_SM90 EF_CUDA_VIRTUAL_SM(EF_CUDA_SM90)"
	.elftype	@"ET_EXEC"


//--------------------- .nv.info                  --------------------------
	.section	.nv.info,"",@"SHT_CUDA_INFO"
	.align	4


	//----- nvinfo : EIATTR_REGCOUNT
	.align		4
        /*0000*/ 	.byte	0x04, 0x2f
        /*0002*/ 	.short	(.L_1 - .L_0)
	.align		4
.L_0:
        /*0004*/ 	.word	index@(triton_poi_fused_convolution_max_pool2d_with_indices_relu_9)
        /*0008*/ 	.word	0x00000020


	//----- nvinfo : EIATTR_MIN_STACK_SIZE
	.align		4
.L_1:
        /*000c*/ 	.byte	0x04, 0x12
        /*000e*/ 	.short	(.L_3 - .L_2)
	.align		4
.L_2:
        /*0010*/ 	.word	index@(triton_poi_fused_convolution_max_pool2d_with_indices_relu_9)
        /*0014*/ 	.word	0x00000000


	//----- nvinfo : EIATTR_FRAME_SIZE
	.align		4
.L_3:
        /*0018*/ 	.byte	0x04, 0x11
        /*001a*/ 	.short	(.L_5 - .L_4)
	.align		4
.L_4:
        /*001c*/ 	.word	index@(triton_poi_fused_convolution_max_pool2d_with_indices_relu_9)
        /*0020*/ 	.word	0x00000000


	//----- nvinfo : EIATTR_MIN_STACK_SIZE
	.align		4
.L_5:
        /*0024*/ 	.byte	0x04, 0x12
        /*0026*/ 	.short	(.L_7 - .L_6)
	.align		4
.L_6:
        /*0028*/ 	.word	index@(triton_poi_fused_convolution_max_pool2d_with_indices_relu_9)
        /*002c*/ 	.word	0x00000000
.L_7:


//--------------------- .nv.info.triton_poi_fused_convolution_max_pool2d_with_indices_relu_9 --------------------------
	.section	.nv.info.triton_poi_fused_convolution_max_pool2d_with_indices_relu_9,"",@"SHT_CUDA_INFO"
	.sectionflags	@""
	.align	4


	//----- nvinfo : EIATTR_CUDA_API_VERSION
	.align		4
        /*0000*/ 	.byte	0x04, 0x37
        /*0002*/ 	.short	(.L_9 - .L_8)
.L_8:
        /*0004*/ 	.word	0x0000007c


	//----- nvinfo : EIATTR_KPARAM_INFO
	.align		4
.L_9:
        /*0008*/ 	.byte	0x04, 0x17
        /*000a*/ 	.short	(.L_11 - .L_10)
.L_10:
        /*000c*/ 	.word	0x00000000
        /*0010*/ 	.short	0x0004
        /*0012*/ 	.short	0x001c
        /*0014*/ 	.byte	0x00, 0xf0, 0x11, 0x00


	//----- nvinfo : EIATTR_KPARAM_INFO
	.align		4
.L_11:
        /*0018*/ 	.byte	0x04, 0x17
        /*001a*/ 	.short	(.L_13 - .L_12)
.L_12:
        /*001c*/ 	.word	0x00000000
        /*0020*/ 	.short	0x0003
        /*0022*/ 	.short	0x0018
        /*0024*/ 	.byte	0x00, 0xf0, 0x11, 0x00


	//----- nvinfo : EIATTR_KPARAM_INFO
	.align		4
.L_13:
        /*0028*/ 	.byte	0x04, 0x17
        /*002a*/ 	.short	(.L_15 - .L_14)
.L_14:
        /*002c*/ 	.word	0x00000000
        /*0030*/ 	.short	0x0002
        /*0032*/ 	.short	0x0010
        /*0034*/ 	.byte	0x00, 0xf4, 0x21, 0x00


	//----- nvinfo : EIATTR_KPARAM_INFO
	.align		4
.L_15:
        /*0038*/ 	.byte	0x04, 0x17
        /*003a*/ 	.short	(.L_17 - .L_16)
.L_16:
        /*003c*/ 	.word	0x00000000
        /*0040*/ 	.short	0x0001
        /*0042*/ 	.short	0x0008
        /*0044*/ 	.byte	0x00, 0xf4, 0x21, 0x00


	//----- nvinfo : EIATTR_KPARAM_INFO
	.align		4
.L_17:
        /*0048*/ 	.byte	0x04, 0x17
        /*004a*/ 	.short	(.L_19 - .L_18)
.L_18:
        /*004c*/ 	.word	0x00000000
        /*0050*/ 	.short	0x0000
        /*0052*/ 	.short	0x0000
        /*0054*/ 	.byte	0x00, 0xf4, 0x21, 0x00


	//----- nvinfo : EIATTR_SPARSE_MMA_MASK
	.align		4
.L_19:
        /*0058*/ 	.byte	0x03, 0x50
        /*005a*/ 	.short	0x0000


	//----- nvinfo : EIATTR_MAXREG_COUNT
	.align		4
        /*005c*/ 	.byte	0x03, 0x1b
        /*005e*/ 	.short	0x00ff


	//----- nvinfo : EIATTR_EXIT_INSTR_OFFSETS
	.align		4
        /*0060*/ 	.byte	0x04, 0x1c
        /*0062*/ 	.short	(.L_21 - .L_20)


	//   ....[0]....
.L_20:
        /*0064*/ 	.word	0x00000550


	//   ....[1]....
        /*0068*/ 	.word	0x00000570


	//----- nvinfo : EIATTR_REQNTID
	.align		4
.L_21:
        /*006c*/ 	.byte	0x04, 0x10
        /*006e*/ 	.short	(.L_23 - .L_22)
.L_22:
        /*0070*/ 	.word	0x00000080
        /*0074*/ 	.word	0x00000001
        /*0078*/ 	.word	0x00000001


	//----- nvinfo : EIATTR_CBANK_PARAM_SIZE
	.align		4
.L_23:
        /*007c*/ 	.byte	0x03, 0x19
        /*007e*/ 	.short	0x0020


	//----- nvinfo : EIATTR_PARAM_CBANK
	.align		4
        /*0080*/ 	.byte	0x04, 0x0a
        /*0082*/ 	.short	(.L_25 - .L_24)
	.align		4
.L_24:
        /*0084*/ 	.word	index@(.nv.constant0.triton_poi_fused_convolution_max_pool2d_with_indices_relu_9)
        /*0088*/ 	.short	0x0210
        /*008a*/ 	.short	0x0020


	//----- nvinfo : EIATTR_SW_WAR
	.align		4
.L_25:
        /*008c*/ 	.byte	0x04, 0x36
        /*008e*/ 	.short	(.L_27 - .L_26)
.L_26:
        /*0090*/ 	.word	0x00000008
.L_27:


//--------------------- .nv.callgraph             --------------------------
	.section	.nv.callgraph,"",@"SHT_CUDA_CALLGRAPH"
	.align	4
	.sectionentsize	8
	.align		4
        /*0000*/ 	.word	0x00000000
	.align		4
        /*0004*/ 	.word	0xffffffff
	.align		4
        /*0008*/ 	.word	0x00000000
	.align		4
        /*000c*/ 	.word	0xfffffffe
	.align		4
        /*0010*/ 	.word	0x00000000
	.align		4
        /*0014*/ 	.word	0xfffffffd
	.align		4
        /*0018*/ 	.word	0x00000000
	.align		4
        /*001c*/ 	.word	0xfffffffc


//--------------------- .text.triton_poi_fused_convolution_max_pool2d_with_indices_relu_9 --------------------------
	.section	.text.triton_poi_fused_convolution_max_pool2d_with_indices_relu_9,"ax",@progbits
	.align	128
        .global         triton_poi_fused_convolution_max_pool2d_with_indices_relu_9
        .type           triton_poi_fused_convolution_max_pool2d_with_indices_relu_9,@function
        .size           triton_poi_fused_convolution_max_pool2d_with_indices_relu_9,(.L_x_1 - triton_poi_fused_convolution_max_pool2d_with_indices_relu_9)
        .other          triton_poi_fused_convolution_max_pool2d_with_indices_relu_9,@"STO_CUDA_ENTRY STV_DEFAULT"
triton_poi_fused_convolution_max_pool2d_with_indices_relu_9:
.text.triton_poi_fused_convolution_max_pool2d_with_indices_relu_9:
[----:B------:R-:W0:Y:S01]  /*0000*/  LDC R1, c[0x0][0x28] ;  /* 0x00000a00ff017b82 */ /* 0x000e220000000800 */
[----:B------:R-:W1:Y:S07]  /*0010*/  S2R R15, SR_CTAID.Y ;  /* 0x00000000000f7919 */ /* 0x000e6e0000002600 */
[----:B------:R-:W2:Y:S01]  /*0020*/  LDC.64 R2, c[0x0][0x210] ;  /* 0x00008400ff027b82 */ /* 0x000ea20000000a00 */
[----:B------:R-:W-:Y:S01]  /*0030*/  ULDC.64 UR4, c[0x0][0x208] ;  /* 0x0000820000047ab9 */ /* 0x000fe20000000a00 */
[----:B------:R-:W3:Y:S01]  /*0040*/  S2R R6, SR_TID.X ;  /* 0x0000000000067919 */ /* 0x000ee20000002100 */
[----:B------:R-:W4:Y:S05]  /*0050*/  S2R R5, SR_CTAID.X ;  /* 0x0000000000057919 */ /* 0x000f2a0000002500 */
[----:B------:R-:W5:Y:S01]  /*0060*/  LDC.64 R8, c[0x0][0x218] ;  /* 0x00008600ff087b82 */ /* 0x000f620000000a00 */
[----:B-1----:R-:W-:-:S02]  /*0070*/  SHF.R.S32.HI R0, RZ, 0x1f, R15 ;  /* 0x0000001fff007819 */ /* 0x002fc4000001140f */
[----:B------:R-:W-:Y:S02]  /*0080*/  ISETP.GE.AND P2, PT, R15, 0x200, PT ;  /* 0x000002000f00780c */ /* 0x000fe40003f46270 */
[----:B------:R-:W-:Y:S01]  /*0090*/  LEA.HI R4, R0, R15, RZ, 0x7 ;  /* 0x0000000f00047211 */ /* 0x000fe200078f38ff */
[----:B---3--:R-:W-:-:S03]  /*00a0*/  IMAD.SHL.U32 R0, R6, 0x4, RZ ;  /* 0x0000000406007824 */ /* 0x008fc600078e00ff */
[C---:B------:R-:W-:Y:S01]  /*00b0*/  LOP3.LUT R6, R4.reuse, 0xffffff80, RZ, 0xc0, !PT ;  /* 0xffffff8004067812 */ /* 0x040fe200078ec0ff */
[----:B------:R-:W-:Y:S01]  /*00c0*/  IMAD.SHL.U32 R4, R4, 0x400, RZ ;  /* 0x0000040004047824 */ /* 0x000fe200078e00ff */
[----:B------:R-:W-:Y:S02]  /*00d0*/  LOP3.LUT R0, R0, 0x1fc, RZ, 0xc0, !PT ;  /* 0x000001fc00007812 */ /* 0x000fe400078ec0ff */
[----:B------:R-:W-:Y:S02]  /*00e0*/  IADD3 R19, -R6, R15, RZ ;  /* 0x0000000f06137210 */ /* 0x000fe40007ffe1ff */
[----:B------:R-:W-:Y:S01]  /*00f0*/  LOP3.LUT R6, R4, 0xfffe0000, RZ, 0xc0, !PT ;  /* 0xfffe000004067812 */ /* 0x000fe200078ec0ff */
[----:B----4-:R-:W-:Y:S02]  /*0100*/  IMAD R4, R5, 0x400, R0 ;  /* 0x0000040005047824 */ /* 0x010fe400078e0200 */
[----:B------:R-:W-:Y:S02]  /*0110*/  IMAD.MOV.U32 R5, RZ, RZ, RZ ;  /* 0x000000ffff057224 */ /* 0x000fe400078e00ff */
[----:B------:R-:W-:Y:S01]  /*0120*/  IMAD.IADD R17, R19, 0x1, R6 ;  /* 0x0000000113117824 */ /* 0x000fe200078e0206 */
[----:B------:R-:W-:-:S02]  /*0130*/  ISETP.LT.AND P1, PT, R4, 0x400, !P2 ;  /* 0x000004000400780c */ /* 0x000fc40005721270 */
[----:B------:R-:W-:Y:S01]  /*0140*/  IADD3 R0, R4, 0x200, RZ ;  /* 0x0000020004007810 */ /* 0x000fe20007ffe0ff */
[----:B------:R-:W-:Y:S01]  /*0150*/  HFMA2.MMA R11, -RZ, RZ, 0, 0 ;  /* 0x00000000ff0b7435 */ /* 0x000fe200000001ff */
[----:B------:R-:W-:Y:S01]  /*0160*/  LEA R17, R4, R17, 0x7 ;  /* 0x0000001104117211 */ /* 0x000fe200078e38ff */
[----:B-----5:R-:W-:Y:S01]  /*0170*/  IMAD.WIDE R18, R19, 0x4, R8 ;  /* 0x0000000413127825 */ /* 0x020fe200078e0208 */
[----:B------:R-:W-:Y:S02]  /*0180*/  ISETP.LT.AND P0, PT, R0, 0x400, !P2 ;  /* 0x000004000000780c */ /* 0x000fe40005701270 */
[----:B------:R-:W-:Y:S02]  /*0190*/  CS2R R6, SRZ ;  /* 0x0000000000067805 */ /* 0x000fe4000001ff00 */
[----:B------:R-:W-:Y:S01]  /*01a0*/  IADD3 R27, R17, 0x180, RZ ;  /* 0x00000180111b7810 */ /* 0x000fe20007ffe0ff */
[----:B--2---:R-:W-:Y:S01]  /*01b0*/  IMAD.WIDE R22, R17, 0x4, R2 ;  /* 0x0000000411167825 */ /* 0x004fe200078e0202 */
[----:B------:R-:W-:-:S03]  /*01c0*/  MOV R0, RZ ;  /* 0x000000ff00007202 */ /* 0x000fc60000000f00 */
[C---:B------:R-:W-:Y:S01]  /*01d0*/  VIADD R25, R17.reuse, 0x80 ;  /* 0x0000008011197836 */ /* 0x040fe20000000000 */
[----:B------:R1:W2:Y:S01]  /*01e0*/  @P1 LDG.E.EL R5, desc[UR4][R22.64] ;  /* 0x0000000416051981 */ /* 0x0002a2000c2e1900 */
[----:B------:R-:W-:Y:S02]  /*01f0*/  VIADD R21, R17, 0x100 ;  /* 0x0000010011157836 */ /* 0x000fe40000000000 */
[--C-:B------:R-:W-:Y:S01]  /*0200*/  IMAD.WIDE R24, R25, 0x4, R2.reuse ;  /* 0x0000000419187825 */ /* 0x100fe200078e0202 */
[----:B------:R3:W2:Y:S03]  /*0210*/  @!P2 LDG.E.EL R0, desc[UR4][R18.64] ;  /* 0x000000041200a981 */ /* 0x0006a6000c2e1900 */
[----:B------:R-:W-:Y:S02]  /*0220*/  IMAD.MOV.U32 R9, RZ, RZ, RZ ;  /* 0x000000ffff097224 */ /* 0x000fe400078e00ff */
[----:B------:R-:W-:Y:S01]  /*0230*/  VIADD R29, R17, 0x10000 ;  /* 0x00010000111d7836 */ /* 0x000fe20000000000 */
[----:B------:R-:W-:Y:S01]  /*0240*/  IADD3 R8, R17, 0x10180, RZ ;  /* 0x0001018011087810 */ /* 0x000fe20007ffe0ff */
[--C-:B-1----:R-:W-:Y:S01]  /*0250*/  IMAD.WIDE R22, R27, 0x4, R2.reuse ;  /* 0x000000041b167825 */ /* 0x102fe200078e0202 */
[----:B------:R-:W-:Y:S01]  /*0260*/  IADD3 R27, R17, 0x10080, RZ ;  /* 0x00010080111b7810 */ /* 0x000fe20007ffe0ff */
[----:B------:R1:W4:Y:S02]  /*0270*/  @P1 LDG.E.EL R7, desc[UR4][R24.64] ;  /* 0x0000000418071981 */ /* 0x000324000c2e1900 */
[----:B------:R-:W-:Y:S01]  /*0280*/  IMAD.WIDE R20, R21, 0x4, R2 ;  /* 0x0000000415147825 */ /* 0x000fe200078e0202 */
[----:B---3--:R-:W-:Y:S01]  /*0290*/  HFMA2.MMA R19, -RZ, RZ, 0, 0 ;  /* 0x00000000ff137435 */ /* 0x008fe200000001ff */
[----:B------:R-:W3:Y:S02]  /*02a0*/  @P1 LDG.E.EL R9, desc[UR4][R22.64] ;  /* 0x0000000416091981 */ /* 0x000ee4000c2e1900 */
[----:B------:R-:W-:-:S02]  /*02b0*/  VIADD R16, R17, 0x10100 ;  /* 0x0001010011107836 */ /* 0x000fc40000000000 */
[----:B------:R5:W3:Y:S01]  /*02c0*/  @P1 LDG.E.EL R11, desc[UR4][R20.64] ;  /* 0x00000004140b1981 */ /* 0x000ae2000c2e1900 */
[----:B------:R-:W-:-:S04]  /*02d0*/  IMAD.WIDE R26, R27, 0x4, R2 ;  /* 0x000000041b1a7825 */ /* 0x000fc800078e0202 */
[--C-:B-1----:R-:W-:Y:S01]  /*02e0*/  IMAD.WIDE R24, R29, 0x4, R2.reuse ;  /* 0x000000041d187825 */ /* 0x102fe200078e0202 */
[----:B------:R-:W3:Y:S03]  /*02f0*/  @P0 LDG.E.EL R6, desc[UR4][R26.64] ;  /* 0x000000041a060981 */ /* 0x000ee6000c2e1900 */
[----:B------:R-:W-:Y:S02]  /*0300*/  IMAD.MOV.U32 R13, RZ, RZ, RZ ;  /* 0x000000ffff0d7224 */ /* 0x000fe400078e00ff */
[----:B------:R-:W-:Y:S02]  /*0310*/  IMAD.MOV.U32 R29, RZ, RZ, RZ ;  /* 0x000000ffff1d7224 */ /* 0x000fe400078e00ff */
[--C-:B------:R-:W-:Y:S02]  /*0320*/  IMAD.WIDE R16, R16, 0x4, R2.reuse ;  /* 0x0000000410107825 */ /* 0x100fe400078e0202 */
[----:B------:R-:W3:Y:S02]  /*0330*/  @P0 LDG.E.EL R13, desc[UR4][R24.64] ;  /* 0x00000004180d0981 */ /* 0x000ee4000c2e1900 */
[----:B0----5:R-:W-:-:S02]  /*0340*/  IMAD.WIDE R20, R8, 0x4, R2 ;  /* 0x0000000408147825 */ /* 0x021fc400078e0202 */
[----:B------:R-:W5:Y:S01]  /*0350*/  @P0 LDG.E.EL R29, desc[UR4][R16.64] ;  /* 0x00000004101d0981 */ /* 0x000f62000c2e1900 */
[----:B------:R-:W0:Y:S03]  /*0360*/  LDC.64 R2, c[0x0][0x220] ;  /* 0x00008800ff027b82 */ /* 0x000e260000000a00 */
[----:B------:R-:W5:Y:S01]  /*0370*/  @P0 LDG.E.EL R19, desc[UR4][R20.64] ;  /* 0x0000000414130981 */ /* 0x000f62000c2e1900 */
[----:B------:R-:W-:-:S05]  /*0380*/  IMAD R15, R15, 0x400, R4 ;  /* 0x000004000f0f7824 */ /* 0x000fca00078e0204 */
[----:B------:R-:W-:Y:S01]  /*0390*/  IADD3 R23, R15, 0x200, RZ ;  /* 0x000002000f177810 */ /* 0x000fe20007ffe0ff */
[----:B0-----:R-:W-:-:S04]  /*03a0*/  IMAD.WIDE R14, R15, 0x4, R2 ;  /* 0x000000040f0e7825 */ /* 0x001fc800078e0202 */
[----:B------:R-:W-:Y:S01]  /*03b0*/  IMAD.WIDE R2, R23, 0x4, R2 ;  /* 0x0000000417027825 */ /* 0x000fe200078e0202 */
[----:B--2---:R-:W-:-:S03]  /*03c0*/  FSETP.GEU.AND P5, PT, R0, -R5, PT ;  /* 0x800000050000720b */ /* 0x004fc60003fae000 */
[C---:B------:R-:W-:Y:S01]  /*03d0*/  FADD R4, R0.reuse, R5 ;  /* 0x0000000500047221 */ /* 0x040fe20000000000 */
[C---:B----4-:R-:W-:Y:S01]  /*03e0*/  FADD R5, R0.reuse, R7 ;  /* 0x0000000700057221 */ /* 0x050fe20000000000 */
[C---:B------:R-:W-:Y:S01]  /*03f0*/  FSETP.GEU.AND P2, PT, R0.reuse, -R7, PT ;  /* 0x800000070000720b */ /* 0x040fe20003f4e000 */
[C---:B---3--:R-:W-:Y:S01]  /*0400*/  FADD R7, R0.reuse, R9 ;  /* 0x0000000900077221 */ /* 0x048fe20000000000 */
[C---:B------:R-:W-:Y:S02]  /*0410*/  FSETP.GEU.AND P4, PT, R0.reuse, -R9, PT ;  /* 0x800000090000720b */ /* 0x040fe40003f8e000 */
[C---:B------:R-:W-:Y:S01]  /*0420*/  FSETP.GEU.AND P6, PT, R0.reuse, -R11, PT ;  /* 0x8000000b0000720b */ /* 0x040fe20003fce000 */
[----:B------:R-:W-:Y:S01]  /*0430*/  FADD R11, R0, R11 ;  /* 0x0000000b000b7221 */ /* 0x000fe20000000000 */
[----:B------:R-:W-:Y:S02]  /*0440*/  SEL R5, R5, RZ, P2 ;  /* 0x000000ff05057207 */ /* 0x000fe40001000000 */
[----:B------:R-:W-:-:S02]  /*0450*/  SEL R4, R4, RZ, P5 ;  /* 0x000000ff04047207 */ /* 0x000fc40002800000 */
[C---:B------:R-:W-:Y:S01]  /*0460*/  FSETP.GEU.AND P2, PT, R0.reuse, -R6, PT ;  /* 0x800000060000720b */ /* 0x040fe20003f4e000 */
[C---:B------:R-:W-:Y:S01]  /*0470*/  FADD R8, R0.reuse, R6 ;  /* 0x0000000600087221 */ /* 0x040fe20000000000 */
[----:B------:R-:W-:Y:S02]  /*0480*/  SEL R6, R11, RZ, P6 ;  /* 0x000000ff0b067207 */ /* 0x000fe40003000000 */
[----:B------:R-:W-:Y:S02]  /*0490*/  SEL R7, R7, RZ, P4 ;  /* 0x000000ff07077207 */ /* 0x000fe40002000000 */
[C---:B------:R-:W-:Y:S01]  /*04a0*/  FSETP.GEU.AND P3, PT, R0.reuse, -R13, PT ;  /* 0x8000000d0000720b */ /* 0x040fe20003f6e000 */
[C---:B------:R-:W-:Y:S01]  /*04b0*/  FADD R13, R0.reuse, R13 ;  /* 0x0000000d000d7221 */ /* 0x040fe20000000000 */
[C---:B-----5:R-:W-:Y:S01]  /*04c0*/  FSETP.GEU.AND P6, PT, R0.reuse, -R29, PT ;  /* 0x8000001d0000720b */ /* 0x060fe20003fce000 */
[C---:B------:R-:W-:Y:S01]  /*04d0*/  FADD R29, R0.reuse, R29 ;  /* 0x0000001d001d7221 */ /* 0x040fe20000000000 */
[C---:B------:R-:W-:Y:S01]  /*04e0*/  FSETP.GEU.AND P4, PT, R0.reuse, -R19, PT ;  /* 0x800000130000720b */ /* 0x040fe20003f8e000 */
[----:B------:R-:W-:Y:S01]  /*04f0*/  FADD R0, R0, R19 ;  /* 0x0000001300007221 */ /* 0x000fe20000000000 */
[----:B------:R0:W-:Y:S01]  /*0500*/  @P1 STG.E.128 desc[UR4][R14.64], R4 ;  /* 0x000000040e001986 */ /* 0x0001e2000c101d04 */
[----:B------:R-:W-:-:S02]  /*0510*/  SEL R16, R13, RZ, P3 ;  /* 0x000000ff0d107207 */ /* 0x000fc40001800000 */
[----:B------:R-:W-:Y:S02]  /*0520*/  SEL R17, R8, RZ, P2 ;  /* 0x000000ff08117207 */ /* 0x000fe40001000000 */
[----:B------:R-:W-:Y:S02]  /*0530*/  SEL R18, R29, RZ, P6 ;  /* 0x000000ff1d127207 */ /* 0x000fe40003000000 */
[----:B------:R-:W-:Y:S01]  /*0540*/  SEL R19, R0, RZ, P4 ;  /* 0x000000ff00137207 */ /* 0x000fe20002000000 */
[----:B0-----:R-:W-:Y:S06]  /*0550*/  @!P0 EXIT ;  /* 0x000000000000894d */ /* 0x001fec0003800000 */
[----:B------:R-:W-:Y:S01]  /*0560*/  STG.E.128 desc[UR4][R2.64], R16 ;  /* 0x0000001002007986 */ /* 0x000fe2000c101d04 */
[----:B------:R-:W-:Y:S05]  /*0570*/  EXIT ;  /* 0x000000000000794d */ /* 0x000fea0003800000 */
.L_x_0:
[----:B------:R-:W-:-:S00]  /*0580*/  BRA `(.L_x_0) ;  /* 0xfffffffc00fc7947 */ /* 0x000fc0000383ffff */
[----:B------:R-:W-:-:S00]  /*0590*/  NOP ;  /* 0x0000000000007918 */ /* 0x000fc00000000000 */
        /* <DEDUP_REMOVED lines=14> */
.L_x_1:


//--------------------- .nv.constant0.triton_poi_fused_convolution_max_pool2d_with_indices_relu_9 --------------------------
	.section	.nv.constant0.triton_poi_fused_convolution_max_pool2d_with_indices_relu_9,"a",@progbits
	.sectionflags	@""
	.align	4
.nv.constant0.triton_poi_fused_convolution_max_pool2d_with_indices_relu_9:
	.zero		560
